//
// Generated by NVIDIA NVVM Compiler
//
// Compiler Build ID: CL-36424714
// Cuda compilation tools, release 13.0, V13.0.88
// Based on NVVM 20.0.0
//

.version 9.0
.target sm_100
.address_size 64

	// .globl	_Z5solvePfS_ffi

.visible .entry _Z5solvePfS_ffi(
	.param .u64 .ptr .align 1 _Z5solvePfS_ffi_param_0,
	.param .u64 .ptr .align 1 _Z5solvePfS_ffi_param_1,
	.param .f32 _Z5solvePfS_ffi_param_2,
	.param .f32 _Z5solvePfS_ffi_param_3,
	.param .u32 _Z5solvePfS_ffi_param_4
)
{
	.reg .b32 	%f<9>;
	.reg .b64 	%rd<5>;

	ld.param.u64 	%rd1, [_Z5solvePfS_ffi_param_0];
	ld.param.u64 	%rd2, [_Z5solvePfS_ffi_param_1];
	ld.param.f32 	%f1, [_Z5solvePfS_ffi_param_3];
	cvta.to.global.u64 	%rd3, %rd2;
	cvta.to.global.u64 	%rd4, %rd1;
	ld.global.f32 	%f2, [%rd4];
	ld.global.f32 	%f3, [%rd4+4];
	fma.rn.f32 	%f4, %f1, %f3, %f2;
	st.global.f32 	[%rd3], %f4;
	ld.global.f32 	%f5, [%rd4+4];
	ld.global.f32 	%f6, [%rd4];
	mul.f32 	%f7, %f1, %f6;
	sub.f32 	%f8, %f5, %f7;
	st.global.f32 	[%rd3+4], %f8;
	ret;

}


// ===== COMPILED SASS (sm_100) =====

	.target	sm_100

	.elftype	@"ET_EXEC"


//--------------------- .note.nv.tkinfo           --------------------------
	.section	.note.nv.tkinfo,"",@"SHT_NOTE"
	.sectionflags	@"SHF_NOTE_NV_TKINFO"
	.tkinfo
        /*0018*/ 	.word	0x00000002
        /*0030*/ 	.string	""
        /*0030*/ 	.string	"ptxas"
        /*0030*/ 	.string	"Cuda compilation tools, release 13.0, V13.0.88"
        /*0030*/ 	.string	"Build cuda_13.0.r13.0/compiler.36424714_0"
        /*0030*/ 	.string	"-arch sm_100 -m 64 "



//--------------------- .note.nv.cuinfo           --------------------------
	.section	.note.nv.cuinfo,"",@"SHT_NOTE"
	.sectionflags	@"SHF_NOTE_NV_CUINFO"
        /*0018*/ 	.short	0x0002
        /*001a*/ 	.short	0x0064
        /*001c*/ 	.short	0x0082
	.zero		2


//--------------------- .nv.info                  --------------------------
	.section	.nv.info,"",@"SHT_CUDA_INFO"
	.align	4


	//----- nvinfo : EIATTR_REGCOUNT
	.align		4
        /*0000*/ 	.byte	0x04, 0x2f
        /*0002*/ 	.short	(.L_1 - .L_0)
	.align		4
.L_0:
        /*0004*/ 	.word	index@(_Z5solvePfS_ffi)
        /*0008*/ 	.word	0x0000000c


	//----- nvinfo : EIATTR_FRAME_SIZE
	.align		4
.L_1:
        /*000c*/ 	.byte	0x04, 0x11
        /*000e*/ 	.short	(.L_3 - .L_2)
	.align		4
.L_2:
        /*0010*/ 	.word	index@(_Z5solvePfS_ffi)
        /*0014*/ 	.word	0x00000000


	//----- nvinfo : EIATTR_MIN_STACK_SIZE
	.align		4
.L_3:
        /*0018*/ 	.byte	0x04, 0x12
        /*001a*/ 	.short	(.L_5 - .L_4)
	.align		4
.L_4:
        /*001c*/ 	.word	index@(_Z5solvePfS_ffi)
        /*0020*/ 	.word	0x00000000
.L_5:


//--------------------- .nv.compat                --------------------------
	.section	.nv.compat,"",@"SHT_CUDA_COMPAT_INFO"
	.align	4
        /*0000*/ 	.byte	0x02, 0x09, 0x00, 0x00, 0x02, 0x02, 0x01, 0x00, 0x02, 0x05, 0x05, 0x00, 0x03, 0x07, 0x01, 0x01
        /*0010*/ 	.byte	0x02, 0x03, 0x00, 0x00, 0x02, 0x06, 0x01, 0x00, 0x04, 0x0b, 0x08, 0x00, 0x09, 0x00, 0x00, 0x00
        /*0020*/ 	.byte	0x00, 0x00, 0x00, 0x00


//--------------------- .nv.info._Z5solvePfS_ffi  --------------------------
	.section	.nv.info._Z5solvePfS_ffi,"",@"SHT_CUDA_INFO"
	.sectionflags	@""
	.align	4


	//----- nvinfo : EIATTR_CUDA_API_VERSION
	.align		4
        /*0000*/ 	.byte	0x04, 0x37
        /*0002*/ 	.short	(.L_7 - .L_6)
.L_6:
        /*0004*/ 	.word	0x00000082


	//----- nvinfo : EIATTR_KPARAM_INFO
	.align		4
.L_7:
        /*0008*/ 	.byte	0x04, 0x17
        /*000a*/ 	.short	(.L_9 - .L_8)
.L_8:
        /*000c*/ 	.word	0x00000000
        /*0010*/ 	.short	0x0004
        /*0012*/ 	.short	0x0018
        /*0014*/ 	.byte	0x00, 0xf0, 0x11, 0x00


	//----- nvinfo : EIATTR_KPARAM_INFO
	.align		4
.L_9:
        /*0018*/ 	.byte	0x04, 0x17
        /*001a*/ 	.short	(.L_11 - .L_10)
.L_10:
        /*001c*/ 	.word	0x00000000
        /*0020*/ 	.short	0x0003
        /*0022*/ 	.short	0x0014
        /*0024*/ 	.byte	0x00, 0xf0, 0x11, 0x00


	//----- nvinfo : EIATTR_KPARAM_INFO
	.align		4
.L_11:
        /*0028*/ 	.byte	0x04, 0x17
        /*002a*/ 	.short	(.L_13 - .L_12)
.L_12:
        /*002c*/ 	.word	0x00000000
        /*0030*/ 	.short	0x0002
        /*0032*/ 	.short	0x0010
        /*0034*/ 	.byte	0x00, 0xf0, 0x11, 0x00


	//----- nvinfo : EIATTR_KPARAM_INFO
	.align		4
.L_13:
        /*0038*/ 	.byte	0x04, 0x17
        /*003a*/ 	.short	(.L_15 - .L_14)
.L_14:
        /*003c*/ 	.word	0x00000000
        /*0040*/ 	.short	0x0001
        /*0042*/ 	.short	0x0008
        /*0044*/ 	.byte	0x00, 0xf5, 0x21, 0x00


	//----- nvinfo : EIATTR_KPARAM_INFO
	.align		4
.L_15:
        /*0048*/ 	.byte	0x04, 0x17
        /*004a*/ 	.short	(.L_17 - .L_16)
.L_16:
        /*004c*/ 	.word	0x00000000
        /*0050*/ 	.short	0x0000
        /*0052*/ 	.short	0x0000
        /*0054*/ 	.byte	0x00, 0xf5, 0x21, 0x00


	//----- nvinfo : EIATTR_SPARSE_MMA_MASK
	.align		4
.L_17:
        /*0058*/ 	.byte	0x03, 0x50
        /*005a*/ 	.short	0x0000


	//----- nvinfo : EIATTR_MAXREG_COUNT
	.align		4
        /*005c*/ 	.byte	0x03, 0x1b
        /*005e*/ 	.short	0x00ff


	//----- nvinfo : EIATTR_MERCURY_ISA_VERSION
	.align		4
        /*0060*/ 	.byte	0x03, 0x5f
        /*0062*/ 	.short	0x0101


	//----- nvinfo : EIATTR_VRC_CTA_INIT_COUNT
	.align		4
        /*0064*/ 	.byte	0x02, 0x4a
	.zero		1
	.zero		1


	//----- nvinfo : EIATTR_EXIT_INSTR_OFFSETS
	.align		4
        /*0068*/ 	.byte	0x04, 0x1c
        /*006a*/ 	.short	(.L_19 - .L_18)


	//   ....[0]....
.L_18:
        /*006c*/ 	.word	0x000000d0


	//----- nvinfo : EIATTR_CBANK_PARAM_SIZE
	.align		4
.L_19:
        /*0070*/ 	.byte	0x03, 0x19
        /*0072*/ 	.short	0x001c


	//----- nvinfo : EIATTR_PARAM_CBANK
	.align		4
        /*0074*/ 	.byte	0x04, 0x0a
        /*0076*/ 	.short	(.L_21 - .L_20)
	.align		4
.L_20:
        /*0078*/ 	.word	index@(.nv.constant0._Z5solvePfS_ffi)
        /*007c*/ 	.short	0x0380
        /*007e*/ 	.short	0x001c


	//----- nvinfo : EIATTR_SW_WAR
	.align		4
.L_21:
        /*0080*/ 	.byte	0x04, 0x36
        /*0082*/ 	.short	(.L_23 - .L_22)
.L_22:
        /*0084*/ 	.word	0x00000008
.L_23:


//--------------------- .nv.callgraph             --------------------------
	.section	.nv.callgraph,"",@"SHT_CUDA_CALLGRAPH"
	.align	4
	.sectionentsize	8
	.align		4
        /*0000*/ 	.word	0x00000000
	.align		4
        /*0004*/ 	.word	0xffffffff
	.align		4
        /*0008*/ 	.word	0x00000000
	.align		4
        /*000c*/ 	.word	0xfffffffe
	.align		4
        /*0010*/ 	.word	0x00000000
	.align		4
        /*0014*/ 	.word	0xfffffffd
	.align		4
        /*0018*/ 	.word	0x00000000
	.align		4
        /*001c*/ 	.word	0xfffffffc


//--------------------- .text._Z5solvePfS_ffi     --------------------------
	.section	.text._Z5solvePfS_ffi,"ax",@progbits
	.align	128
        .global         _Z5solvePfS_ffi
        .type           _Z5solvePfS_ffi,@function
        .size           _Z5solvePfS_ffi,(.L_x_1 - _Z5solvePfS_ffi)
        .other          _Z5solvePfS_ffi,@"STO_CUDA_ENTRY STV_DEFAULT"
_Z5solvePfS_ffi:
.text._Z5solvePfS_ffi:
[----:B------:R-:W-:Y:S08]  /*0000*/  LDC R1, c[0x0][0x37c] ;  /* 0x0000df00ff017b82 */ /* 0x000ff00000000800 */
[----:B------:R-:W0:Y:S01]  /*0010*/  LDC.64 R2, c[0x0][0x380] ;  /* 0x0000e000ff027b82 */ /* 0x000e220000000a00 */
[----:B------:R-:W0:Y:S01]  /*0020*/  LDCU.64 UR4, c[0x0][0x358] ;  /* 0x00006b00ff0477ac */ /* 0x000e220008000a00 */
[----:B------:R-:W1:Y:S01]  /*0030*/  LDCU UR6, c[0x0][0x394] ;  /* 0x00007280ff0677ac */ /* 0x000e620008000800 */
[----:B0-----:R-:W1:Y:S04]  /*0040*/  LDG.E R0, desc[UR4][R2.64] ;  /* 0x0000000402007981 */ /* 0x001e68000c1e1900 */
[----:B------:R-:W1:Y:S01]  /*0050*/  LDG.E R7, desc[UR4][R2.64+0x4] ;  /* 0x0000040402077981 */ /* 0x000e62000c1e1900 */
[----:B------:R-:W0:Y:S01]  /*0060*/  LDC.64 R4, c[0x0][0x388] ;  /* 0x0000e200ff047b82 */ /* 0x000e220000000a00 */
[----:B-1----:R-:W-:-:S05]  /*0070*/  FFMA R7, R7, UR6, R0 ;  /* 0x0000000607077c23 */ /* 0x002fca0008000000 */
[----:B0-----:R-:W-:Y:S04]  /*0080*/  STG.E desc[UR4][R4.64], R7 ;  /* 0x0000000704007986 */ /* 0x001fe8000c101904 */
[----:B------:R-:W2:Y:S04]  /*0090*/  LDG.E R0, desc[UR4][R2.64+0x4] ;  /* 0x0000040402007981 */ /* 0x000ea8000c1e1900 */
[----:B------:R-:W2:Y:S02]  /*00a0*/  LDG.E R9, desc[UR4][R2.64] ;  /* 0x0000000402097981 */ /* 0x000ea4000c1e1900 */
[----:B--2---:R-:W-:-:S05]  /*00b0*/  FFMA R9, -R9, UR6, R0 ;  /* 0x0000000609097c23 */ /* 0x004fca0008000100 */
[----:B------:R-:W-:Y:S01]  /*00c0*/  STG.E desc[UR4][R4.64+0x4], R9 ;  /* 0x0000040904007986 */ /* 0x000fe2000c101904 */
[----:B------:R-:W-:Y:S05]  /*00d0*/  EXIT ;  /* 0x000000000000794d */ /* 0x000fea0003800000 */
.L_x_0:
[----:B------:R-:W-:-:S00]  /*00e0*/  BRA `(.L_x_0) ;  /* 0xfffffffc00fc7947 */ /* 0x000fc0000383ffff */
[----:B------:R-:W-:-:S00]  /*00f0*/  NOP ;  /* 0x0000000000007918 */ /* 0x000fc00000000000 */
        /* <DEDUP_REMOVED lines=8> */
.L_x_1:


//--------------------- .nv.shared.reserved.0     --------------------------
	.section	.nv.shared.reserved.0,"aw",@nobits
	.weak		__nv_reservedSMEM_offset_0_alias
	.size		__nv_reservedSMEM_offset_0_alias, 0, 64
	.other		__nv_reservedSMEM_offset_0_alias,@"STO_CUDA_RESERVED_SHARED STV_DEFAULT"
__nv_reservedSMEM_offset_0_alias:
	.zero		0
	.zero		64


//--------------------- .nv.constant0._Z5solvePfS_ffi --------------------------
	.section	.nv.constant0._Z5solvePfS_ffi,"a",@progbits
	.sectionflags	@""
	.align	4
.nv.constant0._Z5solvePfS_ffi:
	.zero		924


//--------------------- SYMBOLS --------------------------

	.type		.nv.reservedSmem.offset0,@object
	.size		.nv.reservedSmem.offset0,0x4
